//
// Generated by NVIDIA NVVM Compiler
//
// Compiler Build ID: CL-36424714
// Cuda compilation tools, release 13.0, V13.0.88
// Based on NVVM 20.0.0
//

.version 9.0
.target sm_100
.address_size 64

	// .globl	_Z3addPiS_S_

.visible .entry _Z3addPiS_S_(
	.param .u64 .ptr .align 1 _Z3addPiS_S__param_0,
	.param .u64 .ptr .align 1 _Z3addPiS_S__param_1,
	.param .u64 .ptr .align 1 _Z3addPiS_S__param_2
)
{
	.reg .pred 	%p<2>;
	.reg .b32 	%r<12>;
	.reg .b64 	%rd<7>;

	ld.param.u64 	%rd1, [_Z3addPiS_S__param_0];
	mov.u32 	%r3, %ctaid.x;
	mov.u32 	%r4, %ntid.x;
	mov.u32 	%r5, %tid.x;
	mad.lo.s32 	%r1, %r3, %r4, %r5;
	add.s32 	%r2, %r1, -1;
	setp.gt.u32 	%p1, %r2, 10238;
	@%p1 bra 	$L__BB0_2;
	cvta.to.global.u64 	%rd2, %rd1;
	mul.wide.u32 	%rd3, %r1, 4;
	add.s64 	%rd4, %rd2, %rd3;
	ld.global.u32 	%r6, [%rd4];
	add.s32 	%r7, %r1, %r6;
	add.s32 	%r8, %r1, -2;
	mul.wide.u32 	%rd5, %r2, %r8;
	shr.u64 	%rd6, %rd5, 1;
	cvt.u32.u64 	%r9, %rd6;
	add.s32 	%r10, %r7, %r9;
	add.s32 	%r11, %r10, -1;
	st.global.u32 	[%rd4], %r11;
$L__BB0_2:
	ret;

}
	// .globl	_Z5add_2PiS_S_
.visible .entry _Z5add_2PiS_S_(
	.param .u64 .ptr .align 1 _Z5add_2PiS_S__param_0,
	.param .u64 .ptr .align 1 _Z5add_2PiS_S__param_1,
	.param .u64 .ptr .align 1 _Z5add_2PiS_S__param_2
)
{
	.reg .b32 	%r<6>;
	.reg .b64 	%rd<8>;

	ld.param.u64 	%rd1, [_Z5add_2PiS_S__param_0];
	ld.param.u64 	%rd2, [_Z5add_2PiS_S__param_2];
	cvta.to.global.u64 	%rd3, %rd2;
	cvta.to.global.u64 	%rd4, %rd1;
	mov.u32 	%r1, %ctaid.x;
	mov.u32 	%r2, %ntid.x;
	mov.u32 	%r3, %tid.x;
	mad.lo.s32 	%r4, %r1, %r2, %r3;
	mul.wide.s32 	%rd5, %r4, 4;
	sub.s64 	%rd6, %rd4, %rd5;
	ld.global.u32 	%r5, [%rd6+40956];
	add.s64 	%rd7, %rd3, %rd5;
	st.global.u32 	[%rd7], %r5;
	ret;

}


// ===== COMPILED SASS (sm_100) =====

	.target	sm_100

	.elftype	@"ET_EXEC"


//--------------------- .note.nv.tkinfo           --------------------------
	.section	.note.nv.tkinfo,"",@"SHT_NOTE"
	.sectionflags	@"SHF_NOTE_NV_TKINFO"
	.tkinfo
        /*0018*/ 	.word	0x00000002
        /*0030*/ 	.string	""
        /*0030*/ 	.string	"ptxas"
        /*0030*/ 	.string	"Cuda compilation tools, release 13.0, V13.0.88"
        /*0030*/ 	.string	"Build cuda_13.0.r13.0/compiler.36424714_0"
        /*0030*/ 	.string	"-arch sm_100 -m 64 "



//--------------------- .note.nv.cuinfo           --------------------------
	.section	.note.nv.cuinfo,"",@"SHT_NOTE"
	.sectionflags	@"SHF_NOTE_NV_CUINFO"
        /*0018*/ 	.short	0x0002
        /*001a*/ 	.short	0x0064
        /*001c*/ 	.short	0x0082
	.zero		2


//--------------------- .nv.info                  --------------------------
	.section	.nv.info,"",@"SHT_CUDA_INFO"
	.align	4


	//----- nvinfo : EIATTR_REGCOUNT
	.align		4
        /*0000*/ 	.byte	0x04, 0x2f
        /*0002*/ 	.short	(.L_1 - .L_0)
	.align		4
.L_0:
        /*0004*/ 	.word	index@(_Z3addPiS_S_)
        /*0008*/ 	.word	0x0000000a


	//----- nvinfo : EIATTR_FRAME_SIZE
	.align		4
.L_1:
        /*000c*/ 	.byte	0x04, 0x11
        /*000e*/ 	.short	(.L_3 - .L_2)
	.align		4
.L_2:
        /*0010*/ 	.word	index@(_Z3addPiS_S_)
        /*0014*/ 	.word	0x00000000


	//----- nvinfo : EIATTR_REGCOUNT
	.align		4
.L_3:
        /*0018*/ 	.byte	0x04, 0x2f
        /*001a*/ 	.short	(.L_5 - .L_4)
	.align		4
.L_4:
        /*001c*/ 	.word	index@(_Z5add_2PiS_S_)
        /*0020*/ 	.word	0x00000008


	//----- nvinfo : EIATTR_FRAME_SIZE
	.align		4
.L_5:
        /*0024*/ 	.byte	0x04, 0x11
        /*0026*/ 	.short	(.L_7 - .L_6)
	.align		4
.L_6:
        /*0028*/ 	.word	index@(_Z5add_2PiS_S_)
        /*002c*/ 	.word	0x00000000


	//----- nvinfo : EIATTR_MIN_STACK_SIZE
	.align		4
.L_7:
        /*0030*/ 	.byte	0x04, 0x12
        /*0032*/ 	.short	(.L_9 - .L_8)
	.align		4
.L_8:
        /*0034*/ 	.word	index@(_Z5add_2PiS_S_)
        /*0038*/ 	.word	0x00000000


	//----- nvinfo : EIATTR_MIN_STACK_SIZE
	.align		4
.L_9:
        /*003c*/ 	.byte	0x04, 0x12
        /*003e*/ 	.short	(.L_11 - .L_10)
	.align		4
.L_10:
        /*0040*/ 	.word	index@(_Z3addPiS_S_)
        /*0044*/ 	.word	0x00000000
.L_11:


//--------------------- .nv.compat                --------------------------
	.section	.nv.compat,"",@"SHT_CUDA_COMPAT_INFO"
	.align	4
        /*0000*/ 	.byte	0x02, 0x09, 0x00, 0x00, 0x02, 0x02, 0x01, 0x00, 0x02, 0x05, 0x05, 0x00, 0x03, 0x07, 0x01, 0x01
        /*0010*/ 	.byte	0x02, 0x03, 0x00, 0x00, 0x02, 0x06, 0x01, 0x00, 0x04, 0x0b, 0x08, 0x00, 0x09, 0x00, 0x00, 0x00
        /*0020*/ 	.byte	0x00, 0x00, 0x00, 0x00


//--------------------- .nv.info._Z5add_2PiS_S_   --------------------------
	.section	.nv.info._Z5add_2PiS_S_,"",@"SHT_CUDA_INFO"
	.sectionflags	@""
	.align	4


	//----- nvinfo : EIATTR_CUDA_API_VERSION
	.align		4
        /*0000*/ 	.byte	0x04, 0x37
        /*0002*/ 	.short	(.L_13 - .L_12)
.L_12:
        /*0004*/ 	.word	0x00000082


	//----- nvinfo : EIATTR_KPARAM_INFO
	.align		4
.L_13:
        /*0008*/ 	.byte	0x04, 0x17
        /*000a*/ 	.short	(.L_15 - .L_14)
.L_14:
        /*000c*/ 	.word	0x00000000
        /*0010*/ 	.short	0x0002
        /*0012*/ 	.short	0x0010
        /*0014*/ 	.byte	0x00, 0xf5, 0x21, 0x00


	//----- nvinfo : EIATTR_KPARAM_INFO
	.align		4
.L_15:
        /*0018*/ 	.byte	0x04, 0x17
        /*001a*/ 	.short	(.L_17 - .L_16)
.L_16:
        /*001c*/ 	.word	0x00000000
        /*0020*/ 	.short	0x0001
        /*0022*/ 	.short	0x0008
        /*0024*/ 	.byte	0x00, 0xf5, 0x21, 0x00


	//----- nvinfo : EIATTR_KPARAM_INFO
	.align		4
.L_17:
        /*0028*/ 	.byte	0x04, 0x17
        /*002a*/ 	.short	(.L_19 - .L_18)
.L_18:
        /*002c*/ 	.word	0x00000000
        /*0030*/ 	.short	0x0000
        /*0032*/ 	.short	0x0000
        /*0034*/ 	.byte	0x00, 0xf5, 0x21, 0x00


	//----- nvinfo : EIATTR_SPARSE_MMA_MASK
	.align		4
.L_19:
        /*0038*/ 	.byte	0x03, 0x50
        /*003a*/ 	.short	0x0000


	//----- nvinfo : EIATTR_MAXREG_COUNT
	.align		4
        /*003c*/ 	.byte	0x03, 0x1b
        /*003e*/ 	.short	0x00ff


	//----- nvinfo : EIATTR_MERCURY_ISA_VERSION
	.align		4
        /*0040*/ 	.byte	0x03, 0x5f
        /*0042*/ 	.short	0x0101


	//----- nvinfo : EIATTR_VRC_CTA_INIT_COUNT
	.align		4
        /*0044*/ 	.byte	0x02, 0x4a
	.zero		1
	.zero		1


	//----- nvinfo : EIATTR_EXIT_INSTR_OFFSETS
	.align		4
        /*0048*/ 	.byte	0x04, 0x1c
        /*004a*/ 	.short	(.L_21 - .L_20)


	//   ....[0]....
.L_20:
        /*004c*/ 	.word	0x000000f0


	//----- nvinfo : EIATTR_CBANK_PARAM_SIZE
	.align		4
.L_21:
        /*0050*/ 	.byte	0x03, 0x19
        /*0052*/ 	.short	0x0018


	//----- nvinfo : EIATTR_PARAM_CBANK
	.align		4
        /*0054*/ 	.byte	0x04, 0x0a
        /*0056*/ 	.short	(.L_23 - .L_22)
	.align		4
.L_22:
        /*0058*/ 	.word	index@(.nv.constant0._Z5add_2PiS_S_)
        /*005c*/ 	.short	0x0380
        /*005e*/ 	.short	0x0018


	//----- nvinfo : EIATTR_SW_WAR
	.align		4
.L_23:
        /*0060*/ 	.byte	0x04, 0x36
        /*0062*/ 	.short	(.L_25 - .L_24)
.L_24:
        /*0064*/ 	.word	0x00000008
.L_25:


//--------------------- .nv.info._Z3addPiS_S_     --------------------------
	.section	.nv.info._Z3addPiS_S_,"",@"SHT_CUDA_INFO"
	.sectionflags	@""
	.align	4


	//----- nvinfo : EIATTR_CUDA_API_VERSION
	.align		4
        /*0000*/ 	.byte	0x04, 0x37
        /*0002*/ 	.short	(.L_27 - .L_26)
.L_26:
        /*0004*/ 	.word	0x00000082


	//----- nvinfo : EIATTR_KPARAM_INFO
	.align		4
.L_27:
        /*0008*/ 	.byte	0x04, 0x17
        /*000a*/ 	.short	(.L_29 - .L_28)
.L_28:
        /*000c*/ 	.word	0x00000000
        /*0010*/ 	.short	0x0002
        /*0012*/ 	.short	0x0010
        /*0014*/ 	.byte	0x00, 0xf5, 0x21, 0x00


	//----- nvinfo : EIATTR_KPARAM_INFO
	.align		4
.L_29:
        /*0018*/ 	.byte	0x04, 0x17
        /*001a*/ 	.short	(.L_31 - .L_30)
.L_30:
        /*001c*/ 	.word	0x00000000
        /*0020*/ 	.short	0x0001
        /*0022*/ 	.short	0x0008
        /*0024*/ 	.byte	0x00, 0xf5, 0x21, 0x00


	//----- nvinfo : EIATTR_KPARAM_INFO
	.align		4
.L_31:
        /*0028*/ 	.byte	0x04, 0x17
        /*002a*/ 	.short	(.L_33 - .L_32)
.L_32:
        /*002c*/ 	.word	0x00000000
        /*0030*/ 	.short	0x0000
        /*0032*/ 	.short	0x0000
        /*0034*/ 	.byte	0x00, 0xf5, 0x21, 0x00


	//----- nvinfo : EIATTR_SPARSE_MMA_MASK
	.align		4
.L_33:
        /*0038*/ 	.byte	0x03, 0x50
        /*003a*/ 	.short	0x0000


	//----- nvinfo : EIATTR_MAXREG_COUNT
	.align		4
        /*003c*/ 	.byte	0x03, 0x1b
        /*003e*/ 	.short	0x00ff


	//----- nvinfo : EIATTR_MERCURY_ISA_VERSION
	.align		4
        /*0040*/ 	.byte	0x03, 0x5f
        /*0042*/ 	.short	0x0101


	//----- nvinfo : EIATTR_VRC_CTA_INIT_COUNT
	.align		4
        /*0044*/ 	.byte	0x02, 0x4a
	.zero		1
	.zero		1


	//----- nvinfo : EIATTR_EXIT_INSTR_OFFSETS
	.align		4
        /*0048*/ 	.byte	0x04, 0x1c
        /*004a*/ 	.short	(.L_35 - .L_34)


	//   ....[0]....
.L_34:
        /*004c*/ 	.word	0x00000070


	//   ....[1]....
        /*0050*/ 	.word	0x00000120


	//----- nvinfo : EIATTR_CBANK_PARAM_SIZE
	.align		4
.L_35:
        /*0054*/ 	.byte	0x03, 0x19
        /*0056*/ 	.short	0x0018


	//----- nvinfo : EIATTR_PARAM_CBANK
	.align		4
        /*0058*/ 	.byte	0x04, 0x0a
        /*005a*/ 	.short	(.L_37 - .L_36)
	.align		4
.L_36:
        /*005c*/ 	.word	index@(.nv.constant0._Z3addPiS_S_)
        /*0060*/ 	.short	0x0380
        /*0062*/ 	.short	0x0018


	//----- nvinfo : EIATTR_SW_WAR
	.align		4
.L_37:
        /*0064*/ 	.byte	0x04, 0x36
        /*0066*/ 	.short	(.L_39 - .L_38)
.L_38:
        /*0068*/ 	.word	0x00000008
.L_39:


//--------------------- .nv.callgraph             --------------------------
	.section	.nv.callgraph,"",@"SHT_CUDA_CALLGRAPH"
	.align	4
	.sectionentsize	8
	.align		4
        /*0000*/ 	.word	0x00000000
	.align		4
        /*0004*/ 	.word	0xffffffff
	.align		4
        /*0008*/ 	.word	0x00000000
	.align		4
        /*000c*/ 	.word	0xfffffffe
	.align		4
        /*0010*/ 	.word	0x00000000
	.align		4
        /*0014*/ 	.word	0xfffffffd
	.align		4
        /*0018*/ 	.word	0x00000000
	.align		4
        /*001c*/ 	.word	0xfffffffc


//--------------------- .text._Z5add_2PiS_S_      --------------------------
	.section	.text._Z5add_2PiS_S_,"ax",@progbits
	.align	128
        .global         _Z5add_2PiS_S_
        .type           _Z5add_2PiS_S_,@function
        .size           _Z5add_2PiS_S_,(.L_x_2 - _Z5add_2PiS_S_)
        .other          _Z5add_2PiS_S_,@"STO_CUDA_ENTRY STV_DEFAULT"
_Z5add_2PiS_S_:
.text._Z5add_2PiS_S_:
[----:B------:R-:W-:Y:S01]  /*0000*/  LDC R1, c[0x0][0x37c] ;  /* 0x0000df00ff017b82 */ /* 0x000fe20000000800 */
[----:B------:R-:W0:Y:S07]  /*0010*/  S2R R3, SR_TID.X ;  /* 0x0000000000037919 */ /* 0x000e2e0000002100 */
[----:B------:R-:W0:Y:S01]  /*0020*/  S2UR UR4, SR_CTAID.X ;  /* 0x00000000000479c3 */ /* 0x000e220000002500 */
[----:B------:R-:W1:Y:S07]  /*0030*/  LDCU.64 UR6, c[0x0][0x380] ;  /* 0x00007000ff0677ac */ /* 0x000e6e0008000a00 */
[----:B------:R-:W0:Y:S02]  /*0040*/  LDC R2, c[0x0][0x360] ;  /* 0x0000d800ff027b82 */ /* 0x000e240000000800 */
[----:B0-----:R-:W-:Y:S01]  /*0050*/  IMAD R2, R2, UR4, R3 ;  /* 0x0000000402027c24 */ /* 0x001fe2000f8e0203 */
[----:B------:R-:W0:Y:S03]  /*0060*/  LDCU.64 UR4, c[0x0][0x358] ;  /* 0x00006b00ff0477ac */ /* 0x000e260008000a00 */
[----:B------:R-:W-:-:S03]  /*0070*/  IMAD.WIDE R2, R2, 0x4, RZ ;  /* 0x0000000402027825 */ /* 0x000fc600078e02ff */
[----:B-1----:R-:W-:-:S04]  /*0080*/  IADD3 R4, P0, PT, -R2, UR6, RZ ;  /* 0x0000000602047c10 */ /* 0x002fc8000ff1e1ff */
[----:B------:R-:W-:Y:S01]  /*0090*/  IADD3.X R5, PT, PT, ~R3, UR7, RZ, P0, !PT ;  /* 0x0000000703057c10 */ /* 0x000fe200087fe5ff */
[----:B------:R-:W1:Y:S05]  /*00a0*/  LDCU.64 UR6, c[0x0][0x390] ;  /* 0x00007200ff0677ac */ /* 0x000e6a0008000a00 */
[----:B0-----:R-:W2:Y:S01]  /*00b0*/  LDG.E R5, desc[UR4][R4.64+0x9ffc] ;  /* 0x009ffc0404057981 */ /* 0x001ea2000c1e1900 */
[----:B-1----:R-:W-:-:S04]  /*00c0*/  IADD3 R2, P0, PT, R2, UR6, RZ ;  /* 0x0000000602027c10 */ /* 0x002fc8000ff1e0ff */
[----:B------:R-:W-:-:S05]  /*00d0*/  IADD3.X R3, PT, PT, R3, UR7, RZ, P0, !PT ;  /* 0x0000000703037c10 */ /* 0x000fca00087fe4ff */
[----:B--2---:R-:W-:Y:S01]  /*00e0*/  STG.E desc[UR4][R2.64], R5 ;  /* 0x0000000502007986 */ /* 0x004fe2000c101904 */
[----:B------:R-:W-:Y:S05]  /*00f0*/  EXIT ;  /* 0x000000000000794d */ /* 0x000fea0003800000 */
.L_x_0:
[----:B------:R-:W-:-:S00]  /*0100*/  BRA `(.L_x_0) ;  /* 0xfffffffc00fc7947 */ /* 0x000fc0000383ffff */
[----:B------:R-:W-:-:S00]  /*0110*/  NOP ;  /* 0x0000000000007918 */ /* 0x000fc00000000000 */
        /* <DEDUP_REMOVED lines=14> */
.L_x_2:


//--------------------- .text._Z3addPiS_S_        --------------------------
	.section	.text._Z3addPiS_S_,"ax",@progbits
	.align	128
        .global         _Z3addPiS_S_
        .type           _Z3addPiS_S_,@function
        .size           _Z3addPiS_S_,(.L_x_3 - _Z3addPiS_S_)
        .other          _Z3addPiS_S_,@"STO_CUDA_ENTRY STV_DEFAULT"
_Z3addPiS_S_:
.text._Z3addPiS_S_:
[----:B------:R-:W-:Y:S01]  /*0000*/  LDC R1, c[0x0][0x37c] ;  /* 0x0000df00ff017b82 */ /* 0x000fe20000000800 */
[----:B------:R-:W0:Y:S07]  /*0010*/  S2R R0, SR_TID.X ;  /* 0x0000000000007919 */ /* 0x000e2e0000002100 */
[----:B------:R-:W0:Y:S08]  /*0020*/  S2UR UR4, SR_CTAID.X ;  /* 0x00000000000479c3 */ /* 0x000e300000002500 */
[----:B------:R-:W0:Y:S02]  /*0030*/  LDC R7, c[0x0][0x360] ;  /* 0x0000d800ff077b82 */ /* 0x000e240000000800 */
[----:B0-----:R-:W-:-:S05]  /*0040*/  IMAD R7, R7, UR4, R0 ;  /* 0x0000000407077c24 */ /* 0x001fca000f8e0200 */
[----:B------:R-:W-:-:S04]  /*0050*/  IADD3 R4, PT, PT, R7, -0x1, RZ ;  /* 0xffffffff07047810 */ /* 0x000fc80007ffe0ff */
[----:B------:R-:W-:-:S13]  /*0060*/  ISETP.GT.U32.AND P0, PT, R4, 0x27fe, PT ;  /* 0x000027fe0400780c */ /* 0x000fda0003f04070 */
[----:B------:R-:W-:Y:S05]  /*0070*/  @P0 EXIT ;  /* 0x000000000000094d */ /* 0x000fea0003800000 */
[----:B------:R-:W0:Y:S01]  /*0080*/  LDC.64 R2, c[0x0][0x380] ;  /* 0x0000e000ff027b82 */ /* 0x000e220000000a00 */
[----:B------:R-:W1:Y:S01]  /*0090*/  LDCU.64 UR4, c[0x0][0x358] ;  /* 0x00006b00ff0477ac */ /* 0x000e620008000a00 */
[----:B0-----:R-:W-:-:S05]  /*00a0*/  IMAD.WIDE.U32 R2, R7, 0x4, R2 ;  /* 0x0000000407027825 */ /* 0x001fca00078e0002 */
[----:B-1----:R-:W2:Y:S01]  /*00b0*/  LDG.E R0, desc[UR4][R2.64] ;  /* 0x0000000402007981 */ /* 0x002ea2000c1e1900 */
[----:B------:R-:W-:-:S05]  /*00c0*/  IADD3 R5, PT, PT, R7, -0x2, RZ ;  /* 0xfffffffe07057810 */ /* 0x000fca0007ffe0ff */
[----:B------:R-:W-:-:S05]  /*00d0*/  IMAD.WIDE.U32 R4, R4, R5, RZ ;  /* 0x0000000504047225 */ /* 0x000fca00078e00ff */
[----:B------:R-:W-:-:S04]  /*00e0*/  SHF.R.U64 R4, R4, 0x1, R5 ;  /* 0x0000000104047819 */ /* 0x000fc80000001205 */
[----:B--2---:R-:W-:-:S04]  /*00f0*/  IADD3 R0, PT, PT, R4, R7, R0 ;  /* 0x0000000704007210 */ /* 0x004fc80007ffe000 */
[----:B------:R-:W-:-:S05]  /*0100*/  IADD3 R5, PT, PT, R0, -0x1, RZ ;  /* 0xffffffff00057810 */ /* 0x000fca0007ffe0ff */
[----:B------:R-:W-:Y:S01]  /*0110*/  STG.E desc[UR4][R2.64], R5 ;  /* 0x0000000502007986 */ /* 0x000fe2000c101904 */
[----:B------:R-:W-:Y:S05]  /*0120*/  EXIT ;  /* 0x000000000000794d */ /* 0x000fea0003800000 */
.L_x_1:
        /* <DEDUP_REMOVED lines=13> */
.L_x_3:


//--------------------- .nv.shared.reserved.0     --------------------------
	.section	.nv.shared.reserved.0,"aw",@nobits
	.weak		__nv_reservedSMEM_offset_0_alias
	.size		__nv_reservedSMEM_offset_0_alias, 0, 64
	.other		__nv_reservedSMEM_offset_0_alias,@"STO_CUDA_RESERVED_SHARED STV_DEFAULT"
__nv_reservedSMEM_offset_0_alias:
	.zero		0
	.zero		64


//--------------------- .nv.constant0._Z5add_2PiS_S_ --------------------------
	.section	.nv.constant0._Z5add_2PiS_S_,"a",@progbits
	.sectionflags	@""
	.align	4
.nv.constant0._Z5add_2PiS_S_:
	.zero		920


//--------------------- .nv.constant0._Z3addPiS_S_ --------------------------
	.section	.nv.constant0._Z3addPiS_S_,"a",@progbits
	.sectionflags	@""
	.align	4
.nv.constant0._Z3addPiS_S_:
	.zero		920


//--------------------- SYMBOLS --------------------------

	.type		.nv.reservedSmem.offset0,@object
	.size		.nv.reservedSmem.offset0,0x4
